//
// Generated by NVIDIA NVVM Compiler
//
// Compiler Build ID: CL-36424714
// Cuda compilation tools, release 13.0, V13.0.88
// Based on NVVM 20.0.0
//

.version 9.0
.target sm_100
.address_size 64

	// .globl	_Z7vec_subPKfS0_Pfi

.visible .entry _Z7vec_subPKfS0_Pfi(
	.param .u64 .ptr .align 1 _Z7vec_subPKfS0_Pfi_param_0,
	.param .u64 .ptr .align 1 _Z7vec_subPKfS0_Pfi_param_1,
	.param .u64 .ptr .align 1 _Z7vec_subPKfS0_Pfi_param_2,
	.param .u32 _Z7vec_subPKfS0_Pfi_param_3
)
{
	.reg .pred 	%p<2>;
	.reg .b32 	%r<6>;
	.reg .b32 	%f<4>;
	.reg .b64 	%rd<11>;

	ld.param.u64 	%rd1, [_Z7vec_subPKfS0_Pfi_param_0];
	ld.param.u64 	%rd2, [_Z7vec_subPKfS0_Pfi_param_1];
	ld.param.u64 	%rd3, [_Z7vec_subPKfS0_Pfi_param_2];
	ld.param.u32 	%r2, [_Z7vec_subPKfS0_Pfi_param_3];
	mov.u32 	%r3, %ctaid.x;
	mov.u32 	%r4, %ntid.x;
	mov.u32 	%r5, %tid.x;
	mad.lo.s32 	%r1, %r3, %r4, %r5;
	setp.ge.s32 	%p1, %r1, %r2;
	@%p1 bra 	$L__BB0_2;
	cvta.to.global.u64 	%rd4, %rd1;
	cvta.to.global.u64 	%rd5, %rd2;
	cvta.to.global.u64 	%rd6, %rd3;
	mul.wide.s32 	%rd7, %r1, 4;
	add.s64 	%rd8, %rd4, %rd7;
	ld.global.f32 	%f1, [%rd8];
	add.s64 	%rd9, %rd5, %rd7;
	ld.global.f32 	%f2, [%rd9];
	sub.f32 	%f3, %f1, %f2;
	add.s64 	%rd10, %rd6, %rd7;
	st.global.f32 	[%rd10], %f3;
$L__BB0_2:
	ret;

}


// ===== COMPILED SASS (sm_100) =====

	.target	sm_100

	.elftype	@"ET_EXEC"


//--------------------- .note.nv.tkinfo           --------------------------
	.section	.note.nv.tkinfo,"",@"SHT_NOTE"
	.sectionflags	@"SHF_NOTE_NV_TKINFO"
	.tkinfo
        /*0018*/ 	.word	0x00000002
        /*0030*/ 	.string	""
        /*0030*/ 	.string	"ptxas"
        /*0030*/ 	.string	"Cuda compilation tools, release 13.0, V13.0.88"
        /*0030*/ 	.string	"Build cuda_13.0.r13.0/compiler.36424714_0"
        /*0030*/ 	.string	"-arch sm_100 -m 64 "



//--------------------- .note.nv.cuinfo           --------------------------
	.section	.note.nv.cuinfo,"",@"SHT_NOTE"
	.sectionflags	@"SHF_NOTE_NV_CUINFO"
        /*0018*/ 	.short	0x0002
        /*001a*/ 	.short	0x0064
        /*001c*/ 	.short	0x0082
	.zero		2


//--------------------- .nv.info                  --------------------------
	.section	.nv.info,"",@"SHT_CUDA_INFO"
	.align	4


	//----- nvinfo : EIATTR_REGCOUNT
	.align		4
        /*0000*/ 	.byte	0x04, 0x2f
        /*0002*/ 	.short	(.L_1 - .L_0)
	.align		4
.L_0:
        /*0004*/ 	.word	index@(_Z7vec_subPKfS0_Pfi)
        /*0008*/ 	.word	0x0000000c


	//----- nvinfo : EIATTR_FRAME_SIZE
	.align		4
.L_1:
        /*000c*/ 	.byte	0x04, 0x11
        /*000e*/ 	.short	(.L_3 - .L_2)
	.align		4
.L_2:
        /*0010*/ 	.word	index@(_Z7vec_subPKfS0_Pfi)
        /*0014*/ 	.word	0x00000000


	//----- nvinfo : EIATTR_MIN_STACK_SIZE
	.align		4
.L_3:
        /*0018*/ 	.byte	0x04, 0x12
        /*001a*/ 	.short	(.L_5 - .L_4)
	.align		4
.L_4:
        /*001c*/ 	.word	index@(_Z7vec_subPKfS0_Pfi)
        /*0020*/ 	.word	0x00000000
.L_5:


//--------------------- .nv.compat                --------------------------
	.section	.nv.compat,"",@"SHT_CUDA_COMPAT_INFO"
	.align	4
        /*0000*/ 	.byte	0x02, 0x09, 0x00, 0x00, 0x02, 0x02, 0x01, 0x00, 0x02, 0x05, 0x05, 0x00, 0x03, 0x07, 0x01, 0x01
        /*0010*/ 	.byte	0x02, 0x03, 0x00, 0x00, 0x02, 0x06, 0x01, 0x00, 0x04, 0x0b, 0x08, 0x00, 0x09, 0x00, 0x00, 0x00
        /*0020*/ 	.byte	0x00, 0x00, 0x00, 0x00


//--------------------- .nv.info._Z7vec_subPKfS0_Pfi --------------------------
	.section	.nv.info._Z7vec_subPKfS0_Pfi,"",@"SHT_CUDA_INFO"
	.sectionflags	@""
	.align	4


	//----- nvinfo : EIATTR_CUDA_API_VERSION
	.align		4
        /*0000*/ 	.byte	0x04, 0x37
        /*0002*/ 	.short	(.L_7 - .L_6)
.L_6:
        /*0004*/ 	.word	0x00000082


	//----- nvinfo : EIATTR_KPARAM_INFO
	.align		4
.L_7:
        /*0008*/ 	.byte	0x04, 0x17
        /*000a*/ 	.short	(.L_9 - .L_8)
.L_8:
        /*000c*/ 	.word	0x00000000
        /*0010*/ 	.short	0x0003
        /*0012*/ 	.short	0x0018
        /*0014*/ 	.byte	0x00, 0xf0, 0x11, 0x00


	//----- nvinfo : EIATTR_KPARAM_INFO
	.align		4
.L_9:
        /*0018*/ 	.byte	0x04, 0x17
        /*001a*/ 	.short	(.L_11 - .L_10)
.L_10:
        /*001c*/ 	.word	0x00000000
        /*0020*/ 	.short	0x0002
        /*0022*/ 	.short	0x0010
        /*0024*/ 	.byte	0x00, 0xf5, 0x21, 0x00


	//----- nvinfo : EIATTR_KPARAM_INFO
	.align		4
.L_11:
        /*0028*/ 	.byte	0x04, 0x17
        /*002a*/ 	.short	(.L_13 - .L_12)
.L_12:
        /*002c*/ 	.word	0x00000000
        /*0030*/ 	.short	0x0001
        /*0032*/ 	.short	0x0008
        /*0034*/ 	.byte	0x00, 0xf5, 0x21, 0x00


	//----- nvinfo : EIATTR_KPARAM_INFO
	.align		4
.L_13:
        /*0038*/ 	.byte	0x04, 0x17
        /*003a*/ 	.short	(.L_15 - .L_14)
.L_14:
        /*003c*/ 	.word	0x00000000
        /*0040*/ 	.short	0x0000
        /*0042*/ 	.short	0x0000
        /*0044*/ 	.byte	0x00, 0xf5, 0x21, 0x00


	//----- nvinfo : EIATTR_SPARSE_MMA_MASK
	.align		4
.L_15:
        /*0048*/ 	.byte	0x03, 0x50
        /*004a*/ 	.short	0x0000


	//----- nvinfo : EIATTR_MAXREG_COUNT
	.align		4
        /*004c*/ 	.byte	0x03, 0x1b
        /*004e*/ 	.short	0x00ff


	//----- nvinfo : EIATTR_MERCURY_ISA_VERSION
	.align		4
        /*0050*/ 	.byte	0x03, 0x5f
        /*0052*/ 	.short	0x0101


	//----- nvinfo : EIATTR_VRC_CTA_INIT_COUNT
	.align		4
        /*0054*/ 	.byte	0x02, 0x4a
	.zero		1
	.zero		1


	//----- nvinfo : EIATTR_EXIT_INSTR_OFFSETS
	.align		4
        /*0058*/ 	.byte	0x04, 0x1c
        /*005a*/ 	.short	(.L_17 - .L_16)


	//   ....[0]....
.L_16:
        /*005c*/ 	.word	0x00000070


	//   ....[1]....
        /*0060*/ 	.word	0x00000130


	//----- nvinfo : EIATTR_CBANK_PARAM_SIZE
	.align		4
.L_17:
        /*0064*/ 	.byte	0x03, 0x19
        /*0066*/ 	.short	0x001c


	//----- nvinfo : EIATTR_PARAM_CBANK
	.align		4
        /*0068*/ 	.byte	0x04, 0x0a
        /*006a*/ 	.short	(.L_19 - .L_18)
	.align		4
.L_18:
        /*006c*/ 	.word	index@(.nv.constant0._Z7vec_subPKfS0_Pfi)
        /*0070*/ 	.short	0x0380
        /*0072*/ 	.short	0x001c


	//----- nvinfo : EIATTR_SW_WAR
	.align		4
.L_19:
        /*0074*/ 	.byte	0x04, 0x36
        /*0076*/ 	.short	(.L_21 - .L_20)
.L_20:
        /*0078*/ 	.word	0x00000008
.L_21:


//--------------------- .nv.callgraph             --------------------------
	.section	.nv.callgraph,"",@"SHT_CUDA_CALLGRAPH"
	.align	4
	.sectionentsize	8
	.align		4
        /*0000*/ 	.word	0x00000000
	.align		4
        /*0004*/ 	.word	0xffffffff
	.align		4
        /*0008*/ 	.word	0x00000000
	.align		4
        /*000c*/ 	.word	0xfffffffe
	.align		4
        /*0010*/ 	.word	0x00000000
	.align		4
        /*0014*/ 	.word	0xfffffffd
	.align		4
        /*0018*/ 	.word	0x00000000
	.align		4
        /*001c*/ 	.word	0xfffffffc


//--------------------- .text._Z7vec_subPKfS0_Pfi --------------------------
	.section	.text._Z7vec_subPKfS0_Pfi,"ax",@progbits
	.align	128
        .global         _Z7vec_subPKfS0_Pfi
        .type           _Z7vec_subPKfS0_Pfi,@function
        .size           _Z7vec_subPKfS0_Pfi,(.L_x_1 - _Z7vec_subPKfS0_Pfi)
        .other          _Z7vec_subPKfS0_Pfi,@"STO_CUDA_ENTRY STV_DEFAULT"
_Z7vec_subPKfS0_Pfi:
.text._Z7vec_subPKfS0_Pfi:
[----:B------:R-:W-:Y:S01]  /*0000*/  LDC R1, c[0x0][0x37c] ;  /* 0x0000df00ff017b82 */ /* 0x000fe20000000800 */
[----:B------:R-:W0:Y:S07]  /*0010*/  S2R R0, SR_TID.X ;  /* 0x0000000000007919 */ /* 0x000e2e0000002100 */
[----:B------:R-:W0:Y:S01]  /*0020*/  S2UR UR4, SR_CTAID.X ;  /* 0x00000000000479c3 */ /* 0x000e220000002500 */
[----:B------:R-:W1:Y:S07]  /*0030*/  LDCU UR5, c[0x0][0x398] ;  /* 0x00007300ff0577ac */ /* 0x000e6e0008000800 */
[----:B------:R-:W0:Y:S02]  /*0040*/  LDC R9, c[0x0][0x360] ;  /* 0x0000d800ff097b82 */ /* 0x000e240000000800 */
[----:B0-----:R-:W-:-:S05]  /*0050*/  IMAD R9, R9, UR4, R0 ;  /* 0x0000000409097c24 */ /* 0x001fca000f8e0200 */
[----:B-1----:R-:W-:-:S13]  /*0060*/  ISETP.GE.AND P0, PT, R9, UR5, PT ;  /* 0x0000000509007c0c */ /* 0x002fda000bf06270 */
[----:B------:R-:W-:Y:S05]  /*0070*/  @P0 EXIT ;  /* 0x000000000000094d */ /* 0x000fea0003800000 */
[----:B------:R-:W0:Y:S01]  /*0080*/  LDC.64 R2, c[0x0][0x380] ;  /* 0x0000e000ff027b82 */ /* 0x000e220000000a00 */
[----:B------:R-:W1:Y:S07]  /*0090*/  LDCU.64 UR4, c[0x0][0x358] ;  /* 0x00006b00ff0477ac */ /* 0x000e6e0008000a00 */
[----:B------:R-:W2:Y:S08]  /*00a0*/  LDC.64 R4, c[0x0][0x388] ;  /* 0x0000e200ff047b82 */ /* 0x000eb00000000a00 */
[----:B------:R-:W3:Y:S01]  /*00b0*/  LDC.64 R6, c[0x0][0x390] ;  /* 0x0000e400ff067b82 */ /* 0x000ee20000000a00 */
[----:B0-----:R-:W-:-:S06]  /*00c0*/  IMAD.WIDE R2, R9, 0x4, R2 ;  /* 0x0000000409027825 */ /* 0x001fcc00078e0202 */
[----:B-1----:R-:W4:Y:S01]  /*00d0*/  LDG.E R2, desc[UR4][R2.64] ;  /* 0x0000000402027981 */ /* 0x002f22000c1e1900 */
[----:B--2---:R-:W-:-:S06]  /*00e0*/  IMAD.WIDE R4, R9, 0x4, R4 ;  /* 0x0000000409047825 */ /* 0x004fcc00078e0204 */
[----:B------:R-:W4:Y:S01]  /*00f0*/  LDG.E R5, desc[UR4][R4.64] ;  /* 0x0000000404057981 */ /* 0x000f22000c1e1900 */
[----:B---3--:R-:W-:-:S04]  /*0100*/  IMAD.WIDE R6, R9, 0x4, R6 ;  /* 0x0000000409067825 */ /* 0x008fc800078e0206 */
[----:B----4-:R-:W-:-:S05]  /*0110*/  FADD R9, R2, -R5 ;  /* 0x8000000502097221 */ /* 0x010fca0000000000 */
[----:B------:R-:W-:Y:S01]  /*0120*/  STG.E desc[UR4][R6.64], R9 ;  /* 0x0000000906007986 */ /* 0x000fe2000c101904 */
[----:B------:R-:W-:Y:S05]  /*0130*/  EXIT ;  /* 0x000000000000794d */ /* 0x000fea0003800000 */
.L_x_0:
[----:B------:R-:W-:-:S00]  /*0140*/  BRA `(.L_x_0) ;  /* 0xfffffffc00fc7947 */ /* 0x000fc0000383ffff */
[----:B------:R-:W-:-:S00]  /*0150*/  NOP ;  /* 0x0000000000007918 */ /* 0x000fc00000000000 */
        /* <DEDUP_REMOVED lines=10> */
.L_x_1:


//--------------------- .nv.shared.reserved.0     --------------------------
	.section	.nv.shared.reserved.0,"aw",@nobits
	.weak		__nv_reservedSMEM_offset_0_alias
	.size		__nv_reservedSMEM_offset_0_alias, 0, 64
	.other		__nv_reservedSMEM_offset_0_alias,@"STO_CUDA_RESERVED_SHARED STV_DEFAULT"
__nv_reservedSMEM_offset_0_alias:
	.zero		0
	.zero		64


//--------------------- .nv.constant0._Z7vec_subPKfS0_Pfi --------------------------
	.section	.nv.constant0._Z7vec_subPKfS0_Pfi,"a",@progbits
	.sectionflags	@""
	.align	4
.nv.constant0._Z7vec_subPKfS0_Pfi:
	.zero		924


//--------------------- SYMBOLS --------------------------

	.type		.nv.reservedSmem.offset0,@object
	.size		.nv.reservedSmem.offset0,0x4
